//
// Generated by NVIDIA NVVM Compiler
//
// Compiler Build ID: CL-36424714
// Cuda compilation tools, release 13.0, V13.0.88
// Based on NVVM 20.0.0
//

.version 9.0
.target sm_100
.address_size 64

	// .globl	_Z9stencil1DPiS_ii
.extern .shared .align 16 .b8 shared_data[];

.visible .entry _Z9stencil1DPiS_ii(
	.param .u64 .ptr .align 1 _Z9stencil1DPiS_ii_param_0,
	.param .u64 .ptr .align 1 _Z9stencil1DPiS_ii_param_1,
	.param .u32 _Z9stencil1DPiS_ii_param_2,
	.param .u32 _Z9stencil1DPiS_ii_param_3
)
{
	.reg .pred 	%p<12>;
	.reg .b16 	%rs<3>;
	.reg .b32 	%r<148>;
	.reg .b64 	%rd<13>;

	ld.param.u64 	%rd3, [_Z9stencil1DPiS_ii_param_0];
	ld.param.u64 	%rd2, [_Z9stencil1DPiS_ii_param_1];
	ld.param.u32 	%r38, [_Z9stencil1DPiS_ii_param_2];
	ld.param.u32 	%r39, [_Z9stencil1DPiS_ii_param_3];
	cvta.to.global.u64 	%rd1, %rd3;
	mov.u32 	%r40, %ctaid.x;
	mov.u32 	%r1, %ntid.x;
	mov.u32 	%r2, %tid.x;
	mad.lo.s32 	%r3, %r40, %r1, %r2;
	add.s32 	%r4, %r39, %r2;
	setp.ge.s32 	%p1, %r3, %r38;
	@%p1 bra 	$L__BB0_2;
	mul.wide.s32 	%rd4, %r3, 4;
	add.s64 	%rd5, %rd1, %rd4;
	ld.global.u32 	%r41, [%rd5];
	shl.b32 	%r42, %r4, 2;
	mov.u32 	%r43, shared_data;
	add.s32 	%r44, %r43, %r42;
	st.shared.u32 	[%r44], %r41;
$L__BB0_2:
	setp.ge.u32 	%p2, %r2, %r39;
	@%p2 bra 	$L__BB0_7;
	sub.s32 	%r5, %r3, %r39;
	add.s32 	%r6, %r3, %r1;
	setp.lt.s32 	%p3, %r5, 0;
	@%p3 bra 	$L__BB0_5;
	mul.wide.u32 	%rd6, %r5, 4;
	add.s64 	%rd7, %rd1, %rd6;
	ld.global.u32 	%r45, [%rd7];
	shl.b32 	%r46, %r2, 2;
	mov.u32 	%r47, shared_data;
	add.s32 	%r48, %r47, %r46;
	st.shared.u32 	[%r48], %r45;
$L__BB0_5:
	setp.ge.s32 	%p4, %r6, %r38;
	@%p4 bra 	$L__BB0_7;
	mul.wide.s32 	%rd8, %r6, 4;
	add.s64 	%rd9, %rd1, %rd8;
	ld.global.u32 	%r49, [%rd9];
	add.s32 	%r50, %r4, %r1;
	shl.b32 	%r51, %r50, 2;
	mov.u32 	%r52, shared_data;
	add.s32 	%r53, %r52, %r51;
	st.shared.u32 	[%r53], %r49;
$L__BB0_7:
	setp.ge.s32 	%p5, %r3, %r38;
	bar.sync 	0;
	@%p5 bra 	$L__BB0_19;
	setp.lt.s32 	%p6, %r39, 0;
	mov.b32 	%r139, 0;
	@%p6 bra 	$L__BB0_18;
	neg.s32 	%r138, %r39;
	shl.b32 	%r8, %r39, 1;
	setp.lt.u32 	%p7, %r39, 8;
	mov.b32 	%r139, 0;
	@%p7 bra 	$L__BB0_12;
	add.s32 	%r57, %r8, 1;
	and.b32  	%r58, %r57, -16;
	neg.s32 	%r135, %r58;
	shl.b32 	%r59, %r2, 2;
	mov.u32 	%r60, shared_data;
	add.s32 	%r61, %r59, %r60;
	add.s32 	%r134, %r61, 32;
	mov.b32 	%r139, 0;
$L__BB0_11:
	.pragma "nounroll";
	ld.shared.u32 	%r62, [%r134+-32];
	add.s32 	%r63, %r62, %r139;
	ld.shared.u32 	%r64, [%r134+-28];
	add.s32 	%r65, %r64, %r63;
	ld.shared.u32 	%r66, [%r134+-24];
	add.s32 	%r67, %r66, %r65;
	ld.shared.u32 	%r68, [%r134+-20];
	add.s32 	%r69, %r68, %r67;
	ld.shared.u32 	%r70, [%r134+-16];
	add.s32 	%r71, %r70, %r69;
	ld.shared.u32 	%r72, [%r134+-12];
	add.s32 	%r73, %r72, %r71;
	ld.shared.u32 	%r74, [%r134+-8];
	add.s32 	%r75, %r74, %r73;
	ld.shared.u32 	%r76, [%r134+-4];
	add.s32 	%r77, %r76, %r75;
	ld.shared.u32 	%r78, [%r134];
	add.s32 	%r79, %r78, %r77;
	ld.shared.u32 	%r80, [%r134+4];
	add.s32 	%r81, %r80, %r79;
	ld.shared.u32 	%r82, [%r134+8];
	add.s32 	%r83, %r82, %r81;
	ld.shared.u32 	%r84, [%r134+12];
	add.s32 	%r85, %r84, %r83;
	ld.shared.u32 	%r86, [%r134+16];
	add.s32 	%r87, %r86, %r85;
	ld.shared.u32 	%r88, [%r134+20];
	add.s32 	%r89, %r88, %r87;
	ld.shared.u32 	%r90, [%r134+24];
	add.s32 	%r91, %r90, %r89;
	ld.shared.u32 	%r92, [%r134+28];
	add.s32 	%r139, %r92, %r91;
	add.s32 	%r138, %r138, 16;
	add.s32 	%r135, %r135, 16;
	add.s32 	%r134, %r134, 64;
	setp.ne.s32 	%p8, %r135, 0;
	@%p8 bra 	$L__BB0_11;
$L__BB0_12:
	and.b32  	%r93, %r8, 14;
	setp.lt.u32 	%p9, %r93, 7;
	@%p9 bra 	$L__BB0_14;
	add.s32 	%r94, %r138, %r4;
	shl.b32 	%r95, %r94, 2;
	mov.u32 	%r96, shared_data;
	add.s32 	%r97, %r96, %r95;
	ld.shared.u32 	%r98, [%r97];
	add.s32 	%r99, %r98, %r139;
	ld.shared.u32 	%r100, [%r97+4];
	add.s32 	%r101, %r100, %r99;
	ld.shared.u32 	%r102, [%r97+8];
	add.s32 	%r103, %r102, %r101;
	ld.shared.u32 	%r104, [%r97+12];
	add.s32 	%r105, %r104, %r103;
	ld.shared.u32 	%r106, [%r97+16];
	add.s32 	%r107, %r106, %r105;
	ld.shared.u32 	%r108, [%r97+20];
	add.s32 	%r109, %r108, %r107;
	ld.shared.u32 	%r110, [%r97+24];
	add.s32 	%r111, %r110, %r109;
	ld.shared.u32 	%r112, [%r97+28];
	add.s32 	%r139, %r112, %r111;
	add.s32 	%r138, %r138, 8;
$L__BB0_14:
	and.b32  	%r113, %r8, 6;
	setp.lt.u32 	%p10, %r113, 3;
	@%p10 bra 	$L__BB0_16;
	add.s32 	%r114, %r138, %r4;
	shl.b32 	%r115, %r114, 2;
	mov.u32 	%r116, shared_data;
	add.s32 	%r117, %r116, %r115;
	ld.shared.u32 	%r118, [%r117];
	add.s32 	%r119, %r118, %r139;
	ld.shared.u32 	%r120, [%r117+4];
	add.s32 	%r121, %r120, %r119;
	ld.shared.u32 	%r122, [%r117+8];
	add.s32 	%r123, %r122, %r121;
	ld.shared.u32 	%r124, [%r117+12];
	add.s32 	%r139, %r124, %r123;
	add.s32 	%r138, %r138, 4;
$L__BB0_16:
	add.s32 	%r125, %r2, %r138;
	add.s32 	%r126, %r125, %r39;
	shl.b32 	%r127, %r126, 2;
	mov.u32 	%r128, shared_data;
	add.s32 	%r145, %r128, %r127;
	cvt.u16.u32 	%rs1, %r39;
	and.b16  	%rs2, %rs1, 1;
	mul.wide.u16 	%r129, %rs2, 2;
	neg.s32 	%r144, %r129;
$L__BB0_17:
	.pragma "nounroll";
	ld.shared.u32 	%r130, [%r145];
	add.s32 	%r139, %r130, %r139;
	add.s32 	%r145, %r145, 4;
	add.s32 	%r144, %r144, 1;
	setp.ne.s32 	%p11, %r144, 1;
	@%p11 bra 	$L__BB0_17;
$L__BB0_18:
	shl.b32 	%r131, %r39, 1;
	or.b32  	%r132, %r131, 1;
	div.s32 	%r133, %r139, %r132;
	cvta.to.global.u64 	%rd10, %rd2;
	mul.wide.s32 	%rd11, %r3, 4;
	add.s64 	%rd12, %rd10, %rd11;
	st.global.u32 	[%rd12], %r133;
$L__BB0_19:
	ret;

}


// ===== COMPILED SASS (sm_100) =====

	.target	sm_100

	.elftype	@"ET_EXEC"


//--------------------- .note.nv.tkinfo           --------------------------
	.section	.note.nv.tkinfo,"",@"SHT_NOTE"
	.sectionflags	@"SHF_NOTE_NV_TKINFO"
	.tkinfo
        /*0018*/ 	.word	0x00000002
        /*0030*/ 	.string	""
        /*0030*/ 	.string	"ptxas"
        /*0030*/ 	.string	"Cuda compilation tools, release 13.0, V13.0.88"
        /*0030*/ 	.string	"Build cuda_13.0.r13.0/compiler.36424714_0"
        /*0030*/ 	.string	"-arch sm_100 -m 64 "



//--------------------- .note.nv.cuinfo           --------------------------
	.section	.note.nv.cuinfo,"",@"SHT_NOTE"
	.sectionflags	@"SHF_NOTE_NV_CUINFO"
        /*0018*/ 	.short	0x0002
        /*001a*/ 	.short	0x0064
        /*001c*/ 	.short	0x0082
	.zero		2


//--------------------- .nv.info                  --------------------------
	.section	.nv.info,"",@"SHT_CUDA_INFO"
	.align	4


	//----- nvinfo : EIATTR_REGCOUNT
	.align		4
        /*0000*/ 	.byte	0x04, 0x2f
        /*0002*/ 	.short	(.L_1 - .L_0)
	.align		4
.L_0:
        /*0004*/ 	.word	index@(_Z9stencil1DPiS_ii)
        /*0008*/ 	.word	0x0000001b


	//----- nvinfo : EIATTR_FRAME_SIZE
	.align		4
.L_1:
        /*000c*/ 	.byte	0x04, 0x11
        /*000e*/ 	.short	(.L_3 - .L_2)
	.align		4
.L_2:
        /*0010*/ 	.word	index@(_Z9stencil1DPiS_ii)
        /*0014*/ 	.word	0x00000000


	//----- nvinfo : EIATTR_MIN_STACK_SIZE
	.align		4
.L_3:
        /*0018*/ 	.byte	0x04, 0x12
        /*001a*/ 	.short	(.L_5 - .L_4)
	.align		4
.L_4:
        /*001c*/ 	.word	index@(_Z9stencil1DPiS_ii)
        /*0020*/ 	.word	0x00000000
.L_5:


//--------------------- .nv.compat                --------------------------
	.section	.nv.compat,"",@"SHT_CUDA_COMPAT_INFO"
	.align	4
        /*0000*/ 	.byte	0x02, 0x09, 0x00, 0x00, 0x02, 0x02, 0x01, 0x00, 0x02, 0x05, 0x05, 0x00, 0x03, 0x07, 0x01, 0x01
        /*0010*/ 	.byte	0x02, 0x03, 0x00, 0x00, 0x02, 0x06, 0x01, 0x00, 0x04, 0x0b, 0x08, 0x00, 0x09, 0x00, 0x00, 0x00
        /*0020*/ 	.byte	0x00, 0x00, 0x00, 0x00


//--------------------- .nv.info._Z9stencil1DPiS_ii --------------------------
	.section	.nv.info._Z9stencil1DPiS_ii,"",@"SHT_CUDA_INFO"
	.sectionflags	@""
	.align	4


	//----- nvinfo : EIATTR_CUDA_API_VERSION
	.align		4
        /*0000*/ 	.byte	0x04, 0x37
        /*0002*/ 	.short	(.L_7 - .L_6)
.L_6:
        /*0004*/ 	.word	0x00000082


	//----- nvinfo : EIATTR_KPARAM_INFO
	.align		4
.L_7:
        /*0008*/ 	.byte	0x04, 0x17
        /*000a*/ 	.short	(.L_9 - .L_8)
.L_8:
        /*000c*/ 	.word	0x00000000
        /*0010*/ 	.short	0x0003
        /*0012*/ 	.short	0x0014
        /*0014*/ 	.byte	0x00, 0xf0, 0x11, 0x00


	//----- nvinfo : EIATTR_KPARAM_INFO
	.align		4
.L_9:
        /*0018*/ 	.byte	0x04, 0x17
        /*001a*/ 	.short	(.L_11 - .L_10)
.L_10:
        /*001c*/ 	.word	0x00000000
        /*0020*/ 	.short	0x0002
        /*0022*/ 	.short	0x0010
        /*0024*/ 	.byte	0x00, 0xf0, 0x11, 0x00


	//----- nvinfo : EIATTR_KPARAM_INFO
	.align		4
.L_11:
        /*0028*/ 	.byte	0x04, 0x17
        /*002a*/ 	.short	(.L_13 - .L_12)
.L_12:
        /*002c*/ 	.word	0x00000000
        /*0030*/ 	.short	0x0001
        /*0032*/ 	.short	0x0008
        /*0034*/ 	.byte	0x00, 0xf5, 0x21, 0x00


	//----- nvinfo : EIATTR_KPARAM_INFO
	.align		4
.L_13:
        /*0038*/ 	.byte	0x04, 0x17
        /*003a*/ 	.short	(.L_15 - .L_14)
.L_14:
        /*003c*/ 	.word	0x00000000
        /*0040*/ 	.short	0x0000
        /*0042*/ 	.short	0x0000
        /*0044*/ 	.byte	0x00, 0xf5, 0x21, 0x00


	//----- nvinfo : EIATTR_SPARSE_MMA_MASK
	.align		4
.L_15:
        /*0048*/ 	.byte	0x03, 0x50
        /*004a*/ 	.short	0x0000


	//----- nvinfo : EIATTR_MAXREG_COUNT
	.align		4
        /*004c*/ 	.byte	0x03, 0x1b
        /*004e*/ 	.short	0x00ff


	//----- nvinfo : EIATTR_NUM_BARRIERS
	.align		4
        /*0050*/ 	.byte	0x02, 0x4c
        /*0052*/ 	.byte	0x01
	.zero		1


	//----- nvinfo : EIATTR_MERCURY_ISA_VERSION
	.align		4
        /*0054*/ 	.byte	0x03, 0x5f
        /*0056*/ 	.short	0x0101


	//----- nvinfo : EIATTR_VRC_CTA_INIT_COUNT
	.align		4
        /*0058*/ 	.byte	0x02, 0x4a
	.zero		1
	.zero		1


	//----- nvinfo : EIATTR_EXIT_INSTR_OFFSETS
	.align		4
        /*005c*/ 	.byte	0x04, 0x1c
        /*005e*/ 	.short	(.L_17 - .L_16)


	//   ....[0]....
.L_16:
        /*0060*/ 	.word	0x000002e0


	//   ....[1]....
        /*0064*/ 	.word	0x00000ac0


	//----- nvinfo : EIATTR_CRS_STACK_SIZE
	.align		4
.L_17:
        /*0068*/ 	.byte	0x04, 0x1e
        /*006a*/ 	.short	(.L_19 - .L_18)
.L_18:
        /*006c*/ 	.word	0x00000000


	//----- nvinfo : EIATTR_CBANK_PARAM_SIZE
	.align		4
.L_19:
        /*0070*/ 	.byte	0x03, 0x19
        /*0072*/ 	.short	0x0018


	//----- nvinfo : EIATTR_PARAM_CBANK
	.align		4
        /*0074*/ 	.byte	0x04, 0x0a
        /*0076*/ 	.short	(.L_21 - .L_20)
	.align		4
.L_20:
        /*0078*/ 	.word	index@(.nv.constant0._Z9stencil1DPiS_ii)
        /*007c*/ 	.short	0x0380
        /*007e*/ 	.short	0x0018


	//----- nvinfo : EIATTR_SW_WAR
	.align		4
.L_21:
        /*0080*/ 	.byte	0x04, 0x36
        /*0082*/ 	.short	(.L_23 - .L_22)
.L_22:
        /*0084*/ 	.word	0x00000008
.L_23:


//--------------------- .nv.callgraph             --------------------------
	.section	.nv.callgraph,"",@"SHT_CUDA_CALLGRAPH"
	.align	4
	.sectionentsize	8
	.align		4
        /*0000*/ 	.word	0x00000000
	.align		4
        /*0004*/ 	.word	0xffffffff
	.align		4
        /*0008*/ 	.word	0x00000000
	.align		4
        /*000c*/ 	.word	0xfffffffe
	.align		4
        /*0010*/ 	.word	0x00000000
	.align		4
        /*0014*/ 	.word	0xfffffffd
	.align		4
        /*0018*/ 	.word	0x00000000
	.align		4
        /*001c*/ 	.word	0xfffffffc


//--------------------- .text._Z9stencil1DPiS_ii  --------------------------
	.section	.text._Z9stencil1DPiS_ii,"ax",@progbits
	.align	128
        .global         _Z9stencil1DPiS_ii
        .type           _Z9stencil1DPiS_ii,@function
        .size           _Z9stencil1DPiS_ii,(.L_x_11 - _Z9stencil1DPiS_ii)
        .other          _Z9stencil1DPiS_ii,@"STO_CUDA_ENTRY STV_DEFAULT"
_Z9stencil1DPiS_ii:
.text._Z9stencil1DPiS_ii:
[----:B------:R-:W-:Y:S01]  /*0000*/  LDC R1, c[0x0][0x37c] ;  /* 0x0000df00ff017b82 */ /* 0x000fe20000000800 */
[----:B------:R-:W0:Y:S07]  /*0010*/  S2R R4, SR_TID.X ;  /* 0x0000000000047919 */ /* 0x000e2e0000002100 */
[----:B------:R-:W0:Y:S01]  /*0020*/  S2UR UR4, SR_CTAID.X ;  /* 0x00000000000479c3 */ /* 0x000e220000002500 */
[----:B------:R-:W1:Y:S01]  /*0030*/  LDCU.64 UR8, c[0x0][0x358] ;  /* 0x00006b00ff0877ac */ /* 0x000e620008000a00 */
[----:B------:R-:W-:Y:S06]  /*0040*/  BSSY.RECONVERGENT B0, `(.L_x_0) ;  /* 0x0000010000007945 */ /* 0x000fec0003800200 */
[----:B------:R-:W0:Y:S08]  /*0050*/  LDC R7, c[0x0][0x360] ;  /* 0x0000d800ff077b82 */ /* 0x000e300000000800 */
[----:B------:R-:W2:Y:S01]  /*0060*/  LDC.64 R2, c[0x0][0x390] ;  /* 0x0000e400ff027b82 */ /* 0x000ea20000000a00 */
[----:B0-----:R-:W-:-:S05]  /*0070*/  IMAD R0, R7, UR4, R4 ;  /* 0x0000000407007c24 */ /* 0x001fca000f8e0204 */
[----:B--2---:R-:W-:Y:S01]  /*0080*/  ISETP.GE.AND P0, PT, R0, R2, PT ;  /* 0x000000020000720c */ /* 0x004fe20003f06270 */
[C---:B------:R-:W-:Y:S01]  /*0090*/  IMAD.IADD R5, R4.reuse, 0x1, R3 ;  /* 0x0000000104057824 */ /* 0x040fe200078e0203 */
[----:B------:R-:W-:-:S11]  /*00a0*/  ISETP.GE.U32.AND P1, PT, R4, R3, PT ;  /* 0x000000030400720c */ /* 0x000fd60003f26070 */
[----:B-1----:R-:W-:Y:S05]  /*00b0*/  @P0 BRA `(.L_x_1) ;  /* 0x0000000000200947 */ /* 0x002fea0003800000 */
[----:B------:R-:W0:Y:S02]  /*00c0*/  LDC.64 R8, c[0x0][0x380] ;  /* 0x0000e000ff087b82 */ /* 0x000e240000000a00 */
[----:B0-----:R-:W-:-:S06]  /*00d0*/  IMAD.WIDE R8, R0, 0x4, R8 ;  /* 0x0000000400087825 */ /* 0x001fcc00078e0208 */
[----:B------:R-:W2:Y:S01]  /*00e0*/  LDG.E R8, desc[UR8][R8.64] ;  /* 0x0000000808087981 */ /* 0x000ea2000c1e1900 */
[----:B------:R-:W0:Y:S01]  /*00f0*/  S2UR UR5, SR_CgaCtaId ;  /* 0x00000000000579c3 */ /* 0x000e220000008800 */
[----:B------:R-:W-:Y:S02]  /*0100*/  UMOV UR4, 0x400 ;  /* 0x0000040000047882 */ /* 0x000fe40000000000 */
[----:B0-----:R-:W-:-:S06]  /*0110*/  ULEA UR4, UR5, UR4, 0x18 ;  /* 0x0000000405047291 */ /* 0x001fcc000f8ec0ff */
[----:B------:R-:W-:-:S05]  /*0120*/  LEA R11, R5, UR4, 0x2 ;  /* 0x00000004050b7c11 */ /* 0x000fca000f8e10ff */
[----:B--2---:R0:W-:Y:S02]  /*0130*/  STS [R11], R8 ;  /* 0x000000080b007388 */ /* 0x0041e40000000800 */
.L_x_1:
[----:B------:R-:W-:Y:S05]  /*0140*/  BSYNC.RECONVERGENT B0 ;  /* 0x0000000000007941 */ /* 0x000fea0003800200 */
.L_x_0:
[----:B------:R-:W-:Y:S04]  /*0150*/  BSSY.RECONVERGENT B0, `(.L_x_2) ;  /* 0x0000017000007945 */ /* 0x000fe80003800200 */
[----:B------:R-:W-:Y:S05]  /*0160*/  @P1 BRA `(.L_x_3) ;  /* 0x0000000000541947 */ /* 0x000fea0003800000 */
[C---:B------:R-:W-:Y:S02]  /*0170*/  IMAD.IADD R13, R0.reuse, 0x1, -R3 ;  /* 0x00000001000d7824 */ /* 0x040fe400078e0a03 */
[----:B------:R-:W-:-:S03]  /*0180*/  IMAD.IADD R15, R0, 0x1, R7 ;  /* 0x00000001000f7824 */ /* 0x000fc600078e0207 */
[----:B------:R-:W-:Y:S02]  /*0190*/  ISETP.GE.AND P1, PT, R13, RZ, PT ;  /* 0x000000ff0d00720c */ /* 0x000fe40003f26270 */
[----:B------:R-:W-:-:S11]  /*01a0*/  ISETP.GE.AND P2, PT, R15, R2, PT ;  /* 0x000000020f00720c */ /* 0x000fd60003f46270 */
[----:B0-----:R-:W0:Y:S08]  /*01b0*/  @P1 LDC.64 R8, c[0x0][0x380] ;  /* 0x0000e000ff081b82 */ /* 0x001e300000000a00 */
[----:B------:R-:W1:Y:S01]  /*01c0*/  @!P2 LDC.64 R10, c[0x0][0x380] ;  /* 0x0000e000ff0aab82 */ /* 0x000e620000000a00 */
[----:B0-----:R-:W-:-:S06]  /*01d0*/  @P1 IMAD.WIDE.U32 R8, R13, 0x4, R8 ;  /* 0x000000040d081825 */ /* 0x001fcc00078e0008 */
[----:B------:R-:W2:Y:S01]  /*01e0*/  @P1 LDG.E R8, desc[UR8][R8.64] ;  /* 0x0000000808081981 */ /* 0x000ea2000c1e1900 */
[----:B-1----:R-:W-:-:S06]  /*01f0*/  @!P2 IMAD.WIDE R10, R15, 0x4, R10 ;  /* 0x000000040f0aa825 */ /* 0x002fcc00078e020a */
[----:B------:R-:W3:Y:S01]  /*0200*/  @!P2 LDG.E R10, desc[UR8][R10.64] ;  /* 0x000000080a0aa981 */ /* 0x000ee2000c1e1900 */
[----:B------:R-:W0:Y:S01]  /*0210*/  @P1 S2R R13, SR_CgaCtaId ;  /* 0x00000000000d1919 */ /* 0x000e220000008800 */
[----:B------:R-:W1:Y:S01]  /*0220*/  @!P2 S2R R15, SR_CgaCtaId ;  /* 0x00000000000fa919 */ /* 0x000e620000008800 */
[----:B------:R-:W-:Y:S02]  /*0230*/  @P1 MOV R2, 0x400 ;  /* 0x0000040000021802 */ /* 0x000fe40000000f00 */
[----:B------:R-:W-:Y:S02]  /*0240*/  @!P2 MOV R6, 0x400 ;  /* 0x000004000006a802 */ /* 0x000fe40000000f00 */
[----:B0-----:R-:W-:Y:S01]  /*0250*/  @P1 LEA R13, R13, R2, 0x18 ;  /* 0x000000020d0d1211 */ /* 0x001fe200078ec0ff */
[----:B------:R-:W-:Y:S01]  /*0260*/  @!P2 IMAD.IADD R2, R5, 0x1, R7 ;  /* 0x000000010502a824 */ /* 0x000fe200078e0207 */
[----:B-1----:R-:W-:-:S03]  /*0270*/  @!P2 LEA R15, R15, R6, 0x18 ;  /* 0x000000060f0fa211 */ /* 0x002fc600078ec0ff */
[----:B------:R-:W-:Y:S02]  /*0280*/  @P1 IMAD R7, R4, 0x4, R13 ;  /* 0x0000000404071824 */ /* 0x000fe400078e020d */
[----:B------:R-:W-:-:S03]  /*0290*/  @!P2 IMAD R13, R2, 0x4, R15 ;  /* 0x00000004020da824 */ /* 0x000fc600078e020f */
[----:B--2---:R1:W-:Y:S04]  /*02a0*/  @P1 STS [R7], R8 ;  /* 0x0000000807001388 */ /* 0x0043e80000000800 */
[----:B---3--:R1:W-:Y:S02]  /*02b0*/  @!P2 STS [R13], R10 ;  /* 0x0000000a0d00a388 */ /* 0x0083e40000000800 */
.L_x_3:
[----:B------:R-:W-:Y:S05]  /*02c0*/  BSYNC.RECONVERGENT B0 ;  /* 0x0000000000007941 */ /* 0x000fea0003800200 */
.L_x_2:
[----:B------:R-:W-:Y:S06]  /*02d0*/  BAR.SYNC.DEFER_BLOCKING 0x0 ;  /* 0x0000000000007b1d */ /* 0x000fec0000010000 */
[----:B------:R-:W-:Y:S05]  /*02e0*/  @P0 EXIT ;  /* 0x000000000000094d */ /* 0x000fea0003800000 */
[----:B------:R-:W-:Y:S01]  /*02f0*/  ISETP.GE.AND P0, PT, R3, RZ, PT ;  /* 0x000000ff0300720c */ /* 0x000fe20003f06270 */
[----:B------:R-:W-:-:S12]  /*0300*/  IMAD.MOV.U32 R6, RZ, RZ, RZ ;  /* 0x000000ffff067224 */ /* 0x000fd800078e00ff */
[----:B------:R-:W-:Y:S05]  /*0310*/  @!P0 BRA `(.L_x_4) ;  /* 0x0000000400788947 */ /* 0x000fea0003800000 */
[----:B------:R-:W2:Y:S01]  /*0320*/  LDCU.U16 UR4, c[0x0][0x394] ;  /* 0x00007280ff0477ac */ /* 0x000ea20008000400 */
[----:B------:R-:W3:Y:S01]  /*0330*/  S2UR UR6, SR_CgaCtaId ;  /* 0x00000000000679c3 */ /* 0x000ee20000008800 */
[C---:B-1----:R-:W-:Y:S01]  /*0340*/  IMAD.SHL.U32 R7, R3.reuse, 0x2, RZ ;  /* 0x0000000203077824 */ /* 0x042fe200078e00ff */
[----:B------:R-:W-:Y:S01]  /*0350*/  ISETP.GE.U32.AND P2, PT, R3, 0x8, PT ;  /* 0x000000080300780c */ /* 0x000fe20003f46070 */
[----:B------:R-:W-:Y:S01]  /*0360*/  UMOV UR5, 0x400 ;  /* 0x0000040000057882 */ /* 0x000fe20000000000 */
[----:B------:R-:W-:Y:S02]  /*0370*/  IMAD.MOV.U32 R6, RZ, RZ, RZ ;  /* 0x000000ffff067224 */ /* 0x000fe400078e00ff */
[----:B------:R-:W-:-:S04]  /*0380*/  LOP3.LUT R2, R7, 0xe, RZ, 0xc0, !PT ;  /* 0x0000000e07027812 */ /* 0x000fc800078ec0ff */
[----:B------:R-:W-:Y:S02]  /*0390*/  ISETP.GE.U32.AND P0, PT, R2, 0x7, PT ;  /* 0x000000070200780c */ /* 0x000fe40003f06070 */
[----:B------:R-:W-:-:S04]  /*03a0*/  LOP3.LUT R2, R7, 0x6, RZ, 0xc0, !PT ;  /* 0x0000000607027812 */ /* 0x000fc800078ec0ff */
[----:B------:R-:W-:Y:S01]  /*03b0*/  ISETP.GE.U32.AND P1, PT, R2, 0x3, PT ;  /* 0x000000030200780c */ /* 0x000fe20003f26070 */
[----:B--2---:R-:W-:Y:S01]  /*03c0*/  USHF.L.U32 UR4, UR4, 0x1, URZ ;  /* 0x0000000104047899 */ /* 0x004fe200080006ff */
[----:B------:R-:W-:-:S03]  /*03d0*/  IMAD.MOV R2, RZ, RZ, -R3 ;  /* 0x000000ffff027224 */ /* 0x000fc600078e0a03 */
[----:B------:R-:W-:Y:S02]  /*03e0*/  ULOP3.LUT UR4, UR4, 0x2, URZ, 0xe2, !UPT ;  /* 0x0000000204047892 */ /* 0x000fe4000f8ee2ff */
[----:B---3--:R-:W-:Y:S02]  /*03f0*/  ULEA UR7, UR6, UR5, 0x18 ;  /* 0x0000000506077291 */ /* 0x008fe4000f8ec0ff */
[----:B------:R-:W-:Y:S01]  /*0400*/  UIADD3 UR4, UPT, UPT, -UR4, URZ, URZ ;  /* 0x000000ff04047290 */ /* 0x000fe2000fffe1ff */
[----:B------:R-:W-:Y:S11]  /*0410*/  @!P2 BRA `(.L_x_5) ;  /* 0x000000000098a947 */ /* 0x000ff60003800000 */
[----:B------:R-:W1:Y:S01]  /*0420*/  S2UR UR6, SR_CgaCtaId ;  /* 0x00000000000679c3 */ /* 0x000e620000008800 */
[----:B------:R-:W-:Y:S01]  /*0430*/  UMOV UR5, 0x400 ;  /* 0x0000040000057882 */ /* 0x000fe20000000000 */
[----:B------:R-:W-:Y:S02]  /*0440*/  VIADD R7, R7, 0x1 ;  /* 0x0000000107077836 */ /* 0x000fe40000000000 */
[----:B------:R-:W-:-:S03]  /*0450*/  IMAD.MOV.U32 R6, RZ, RZ, RZ ;  /* 0x000000ffff067224 */ /* 0x000fc600078e00ff */
[----:B------:R-:W-:-:S05]  /*0460*/  LOP3.LUT R7, R7, 0xfffffff0, RZ, 0xc0, !PT ;  /* 0xfffffff007077812 */ /* 0x000fca00078ec0ff */
[----:B0-----:R-:W-:Y:S01]  /*0470*/  IMAD.MOV R8, RZ, RZ, -R7 ;  /* 0x000000ffff087224 */ /* 0x001fe200078e0a07 */
[----:B-1----:R-:W-:-:S06]  /*0480*/  ULEA UR5, UR6, UR5, 0x18 ;  /* 0x0000000506057291 */ /* 0x002fcc000f8ec0ff */
[----:B------:R-:W-:-:S05]  /*0490*/  LEA R9, R4, UR5, 0x2 ;  /* 0x0000000504097c11 */ /* 0x000fca000f8e10ff */
[----:B------:R-:W-:-:S07]  /*04a0*/  VIADD R7, R9, 0x20 ;  /* 0x0000002009077836 */ /* 0x000fce0000000000 */
.L_x_6:
[----:B------:R-:W-:Y:S01]  /*04b0*/  LDS R13, [R7+-0x20] ;  /* 0xffffe000070d7984 */ /* 0x000fe20000000800 */
[----:B------:R-:W-:Y:S02]  /*04c0*/  VIADD R8, R8, 0x10 ;  /* 0x0000001008087836 */ /* 0x000fe40000000000 */
[----:B------:R-:W-:Y:S01]  /*04d0*/  VIADD R2, R2, 0x10 ;  /* 0x0000001002027836 */ /* 0x000fe20000000000 */
[----:B------:R-:W0:Y:S02]  /*04e0*/  LDS R14, [R7+-0x1c] ;  /* 0xffffe400070e7984 */ /* 0x000e240000000800 */
[----:B------:R-:W-:Y:S02]  /*04f0*/  ISETP.NE.AND P2, PT, R8, RZ, PT ;  /* 0x000000ff0800720c */ /* 0x000fe40003f45270 */
[----:B------:R-:W-:Y:S04]  /*0500*/  LDS R16, [R7+-0x18] ;  /* 0xffffe80007107984 */ /* 0x000fe80000000800 */
[----:B------:R-:W1:Y:S04]  /*0510*/  LDS R15, [R7+-0x14] ;  /* 0xffffec00070f7984 */ /* 0x000e680000000800 */
[----:B------:R-:W-:Y:S04]  /*0520*/  LDS R18, [R7+-0x10] ;  /* 0xfffff00007127984 */ /* 0x000fe80000000800 */
[----:B------:R-:W2:Y:S04]  /*0530*/  LDS R17, [R7+-0xc] ;  /* 0xfffff40007117984 */ /* 0x000ea80000000800 */
[----:B------:R-:W-:Y:S04]  /*0540*/  LDS R20, [R7+-0x8] ;  /* 0xfffff80007147984 */ /* 0x000fe80000000800 */
[----:B------:R-:W3:Y:S04]  /*0550*/  LDS R19, [R7+-0x4] ;  /* 0xfffffc0007137984 */ /* 0x000ee80000000800 */
[----:B------:R-:W-:Y:S04]  /*0560*/  LDS R22, [R7] ;  /* 0x0000000007167984 */ /* 0x000fe80000000800 */
[----:B------:R-:W4:Y:S04]  /*0570*/  LDS R21, [R7+0x4] ;  /* 0x0000040007157984 */ /* 0x000f280000000800 */
[----:B------:R-:W-:Y:S04]  /*0580*/  LDS R24, [R7+0x8] ;  /* 0x0000080007187984 */ /* 0x000fe80000000800 */
[----:B------:R-:W5:Y:S01]  /*0590*/  LDS R23, [R7+0xc] ;  /* 0x00000c0007177984 */ /* 0x000f620000000800 */
[----:B0-----:R-:W-:-:S03]  /*05a0*/  IADD3 R13, PT, PT, R14, R13, R6 ;  /* 0x0000000d0e0d7210 */ /* 0x001fc60007ffe006 */
[----:B------:R-:W-:Y:S04]  /*05b0*/  LDS R12, [R7+0x10] ;  /* 0x00001000070c7984 */ /* 0x000fe80000000800 */
[----:B------:R-:W0:Y:S01]  /*05c0*/  LDS R11, [R7+0x14] ;  /* 0x00001400070b7984 */ /* 0x000e220000000800 */
[----:B-1----:R-:W-:-:S03]  /*05d0*/  IADD3 R13, PT, PT, R15, R16, R13 ;  /* 0x000000100f0d7210 */ /* 0x002fc60007ffe00d */
[----:B------:R-:W-:Y:S04]  /*05e0*/  LDS R10, [R7+0x18] ;  /* 0x00001800070a7984 */ /* 0x000fe80000000800 */
[----:B------:R1:W0:Y:S01]  /*05f0*/  LDS R9, [R7+0x1c] ;  /* 0x00001c0007097984 */ /* 0x0002220000000800 */
[----:B--2---:R-:W-:-:S04]  /*0600*/  IADD3 R13, PT, PT, R17, R18, R13 ;  /* 0x00000012110d7210 */ /* 0x004fc80007ffe00d */
[----:B---3--:R-:W-:Y:S01]  /*0610*/  IADD3 R13, PT, PT, R19, R20, R13 ;  /* 0x00000014130d7210 */ /* 0x008fe20007ffe00d */
[----:B-1----:R-:W-:-:S03]  /*0620*/  VIADD R7, R7, 0x40 ;  /* 0x0000004007077836 */ /* 0x002fc60000000000 */
[----:B----4-:R-:W-:-:S04]  /*0630*/  IADD3 R13, PT, PT, R21, R22, R13 ;  /* 0x00000016150d7210 */ /* 0x010fc80007ffe00d */
[----:B-----5:R-:W-:-:S04]  /*0640*/  IADD3 R13, PT, PT, R23, R24, R13 ;  /* 0x00000018170d7210 */ /* 0x020fc80007ffe00d */
[----:B0-----:R-:W-:-:S04]  /*0650*/  IADD3 R11, PT, PT, R11, R12, R13 ;  /* 0x0000000c0b0b7210 */ /* 0x001fc80007ffe00d */
[----:B------:R-:W-:Y:S01]  /*0660*/  IADD3 R6, PT, PT, R9, R10, R11 ;  /* 0x0000000a09067210 */ /* 0x000fe20007ffe00b */
[----:B------:R-:W-:Y:S06]  /*0670*/  @P2 BRA `(.L_x_6) ;  /* 0xfffffffc008c2947 */ /* 0x000fec000383ffff */
.L_x_5:
[----:B------:R-:W-:Y:S05]  /*0680*/  @!P0 BRA `(.L_x_7) ;  /* 0x0000000000488947 */ /* 0x000fea0003800000 */
[----:B------:R-:W1:Y:S01]  /*0690*/  S2UR UR6, SR_CgaCtaId ;  /* 0x00000000000679c3 */ /* 0x000e620000008800 */
[----:B------:R-:W-:Y:S01]  /*06a0*/  UMOV UR5, 0x400 ;  /* 0x0000040000057882 */ /* 0x000fe20000000000 */
[----:B------:R-:W-:Y:S02]  /*06b0*/  IMAD.IADD R7, R5, 0x1, R2 ;  /* 0x0000000105077824 */ /* 0x000fe400078e0202 */
[----:B------:R-:W-:Y:S01]  /*06c0*/  VIADD R2, R2, 0x8 ;  /* 0x0000000802027836 */ /* 0x000fe20000000000 */
[----:B-1----:R-:W-:-:S06]  /*06d0*/  ULEA UR5, UR6, UR5, 0x18 ;  /* 0x0000000506057291 */ /* 0x002fcc000f8ec0ff */
[----:B------:R-:W-:-:S05]  /*06e0*/  LEA R7, R7, UR5, 0x2 ;  /* 0x0000000507077c11 */ /* 0x000fca000f8e10ff */
[----:B------:R-:W-:Y:S04]  /*06f0*/  LDS R9, [R7] ;  /* 0x0000000007097984 */ /* 0x000fe80000000800 */
[----:B0-----:R-:W0:Y:S04]  /*0700*/  LDS R8, [R7+0x4] ;  /* 0x0000040007087984 */ /* 0x001e280000000800 */
[----:B------:R-:W-:Y:S04]  /*0710*/  LDS R11, [R7+0x8] ;  /* 0x00000800070b7984 */ /* 0x000fe80000000800 */
[----:B------:R-:W1:Y:S04]  /*0720*/  LDS R10, [R7+0xc] ;  /* 0x00000c00070a7984 */ /* 0x000e680000000800 */
[----:B------:R-:W-:Y:S04]  /*0730*/  LDS R13, [R7+0x10] ;  /* 0x00001000070d7984 */ /* 0x000fe80000000800 */
[----:B------:R-:W2:Y:S04]  /*0740*/  LDS R12, [R7+0x14] ;  /* 0x00001400070c7984 */ /* 0x000ea80000000800 */
[----:B------:R-:W-:Y:S04]  /*0750*/  LDS R15, [R7+0x18] ;  /* 0x00001800070f7984 */ /* 0x000fe80000000800 */
[----:B------:R-:W3:Y:S01]  /*0760*/  LDS R14, [R7+0x1c] ;  /* 0x00001c00070e7984 */ /* 0x000ee20000000800 */
[----:B0-----:R-:W-:-:S04]  /*0770*/  IADD3 R8, PT, PT, R8, R9, R6 ;  /* 0x0000000908087210 */ /* 0x001fc80007ffe006 */
[----:B-1----:R-:W-:-:S04]  /*0780*/  IADD3 R8, PT, PT, R10, R11, R8 ;  /* 0x0000000b0a087210 */ /* 0x002fc80007ffe008 */
[----:B--2---:R-:W-:-:S04]  /*0790*/  IADD3 R8, PT, PT, R12, R13, R8 ;  /* 0x0000000d0c087210 */ /* 0x004fc80007ffe008 */
[----:B---3--:R-:W-:-:S07]  /*07a0*/  IADD3 R6, PT, PT, R14, R15, R8 ;  /* 0x0000000f0e067210 */ /* 0x008fce0007ffe008 */
.L_x_7:
        /* <DEDUP_REMOVED lines=10> */
[----:B------:R-:W1:Y:S01]  /*0850*/  LDS R10, [R5+0xc] ;  /* 0x00000c00050a7984 */ /* 0x000e620000000800 */
[----:B0-----:R-:W-:-:S04]  /*0860*/  IADD3 R6, PT, PT, R8, R7, R6 ;  /* 0x0000000708067210 */ /* 0x001fc80007ffe006 */
[----:B-1----:R-:W-:-:S07]  /*0870*/  IADD3 R6, PT, PT, R10, R9, R6 ;  /* 0x000000090a067210 */ /* 0x002fce0007ffe006 */
.L_x_8:
[----:B------:R-:W-:-:S04]  /*0880*/  IADD3 R2, PT, PT, R4, R3, R2 ;  /* 0x0000000304027210 */ /* 0x000fc80007ffe002 */
[----:B------:R-:W-:-:S07]  /*0890*/  LEA R2, R2, UR7, 0x2 ;  /* 0x0000000702027c11 */ /* 0x000fce000f8e10ff */
.L_x_9:
[----:B------:R1:W2:Y:S01]  /*08a0*/  LDS R5, [R2] ;  /* 0x0000000002057984 */ /* 0x0002a20000000800 */
[----:B------:R-:W-:-:S04]  /*08b0*/  UIADD3 UR4, UPT, UPT, UR4, 0x1, URZ ;  /* 0x0000000104047890 */ /* 0x000fc8000fffe0ff */
[----:B------:R-:W-:Y:S01]  /*08c0*/  UISETP.NE.AND UP0, UPT, UR4, 0x1, UPT ;  /* 0x000000010400788c */ /* 0x000fe2000bf05270 */
[----:B-1----:R-:W-:Y:S02]  /*08d0*/  VIADD R2, R2, 0x4 ;  /* 0x0000000402027836 */ /* 0x002fe40000000000 */
[----:B--2---:R-:W-:-:S06]  /*08e0*/  IMAD.IADD R6, R5, 0x1, R6 ;  /* 0x0000000105067824 */ /* 0x004fcc00078e0206 */
[----:B------:R-:W-:Y:S05]  /*08f0*/  BRA.U UP0, `(.L_x_9) ;  /* 0xfffffffd00e87547 */ /* 0x000fea000b83ffff */
.L_x_4:
[----:B------:R-:W-:Y:S02]  /*0900*/  LEA R5, R3, 0x1, 0x1 ;  /* 0x0000000103057811 */ /* 0x000fe400078e08ff */
[----:B------:R-:W-:Y:S02]  /*0910*/  IABS R9, R6 ;  /* 0x0000000600097213 */ /* 0x000fe40000000000 */
[-C--:B01----:R-:W-:Y:S02]  /*0920*/  IABS R8, R5.reuse ;  /* 0x0000000500087213 */ /* 0x083fe40000000000 */
[-C--:B------:R-:W-:Y:S02]  /*0930*/  IABS R10, R5.reuse ;  /* 0x00000005000a7213 */ /* 0x080fe40000000000 */
[----:B------:R-:W0:Y:S01]  /*0940*/  I2F.RP R4, R8 ;  /* 0x0000000800047306 */ /* 0x000e220000209400 */
[----:B------:R-:W-:-:S04]  /*0950*/  LOP3.LUT R6, R6, R5, RZ, 0x3c, !PT ;  /* 0x0000000506067212 */ /* 0x000fc800078e3cff */
[----:B------:R-:W-:-:S03]  /*0960*/  ISETP.GE.AND P1, PT, R6, RZ, PT ;  /* 0x000000ff0600720c */ /* 0x000fc60003f26270 */
[----:B0-----:R-:W0:Y:S02]  /*0970*/  MUFU.RCP R4, R4 ;  /* 0x0000000400047308 */ /* 0x001e240000001000 */
[----:B0-----:R-:W-:-:S06]  /*0980*/  VIADD R2, R4, 0xffffffe ;  /* 0x0ffffffe04027836 */ /* 0x001fcc0000000000 */
[----:B------:R0:W1:Y:S02]  /*0990*/  F2I.FTZ.U32.TRUNC.NTZ R3, R2 ;  /* 0x0000000200037305 */ /* 0x000064000021f000 */
[----:B0-----:R-:W-:Y:S02]  /*09a0*/  IMAD.MOV.U32 R2, RZ, RZ, RZ ;  /* 0x000000ffff027224 */ /* 0x001fe400078e00ff */
[----:B-1----:R-:W-:-:S04]  /*09b0*/  IMAD.MOV R7, RZ, RZ, -R3 ;  /* 0x000000ffff077224 */ /* 0x002fc800078e0a03 */
[----:B------:R-:W-:-:S04]  /*09c0*/  IMAD R7, R7, R8, RZ ;  /* 0x0000000807077224 */ /* 0x000fc800078e02ff */
[----:B------:R-:W-:-:S04]  /*09d0*/  IMAD.HI.U32 R3, R3, R7, R2 ;  /* 0x0000000703037227 */ /* 0x000fc800078e0002 */
[----:B------:R-:W-:Y:S02]  /*09e0*/  IMAD.MOV R7, RZ, RZ, -R10 ;  /* 0x000000ffff077224 */ /* 0x000fe400078e0a0a */
[----:B------:R-:W-:Y:S02]  /*09f0*/  IMAD.HI.U32 R4, R3, R9, RZ ;  /* 0x0000000903047227 */ /* 0x000fe400078e00ff */
[----:B------:R-:W0:Y:S02]  /*0a00*/  LDC.64 R2, c[0x0][0x388] ;  /* 0x0000e200ff027b82 */ /* 0x000e240000000a00 */
[----:B------:R-:W-:-:S05]  /*0a10*/  IMAD R7, R4, R7, R9 ;  /* 0x0000000704077224 */ /* 0x000fca00078e0209 */
[----:B------:R-:W-:-:S13]  /*0a20*/  ISETP.GT.U32.AND P2, PT, R8, R7, PT ;  /* 0x000000070800720c */ /* 0x000fda0003f44070 */
[----:B------:R-:W-:Y:S02]  /*0a30*/  @!P2 IMAD.IADD R7, R7, 0x1, -R8 ;  /* 0x000000010707a824 */ /* 0x000fe400078e0a08 */
[----:B------:R-:W-:Y:S01]  /*0a40*/  @!P2 VIADD R4, R4, 0x1 ;  /* 0x000000010404a836 */ /* 0x000fe20000000000 */
[----:B------:R-:W-:Y:S01]  /*0a50*/  ISETP.NE.AND P2, PT, R5, RZ, PT ;  /* 0x000000ff0500720c */ /* 0x000fe20003f45270 */
[----:B0-----:R-:W-:Y:S01]  /*0a60*/  IMAD.WIDE R2, R0, 0x4, R2 ;  /* 0x0000000400027825 */ /* 0x001fe200078e0202 */
[----:B------:R-:W-:-:S13]  /*0a70*/  ISETP.GE.U32.AND P0, PT, R7, R8, PT ;  /* 0x000000080700720c */ /* 0x000fda0003f06070 */
[----:B------:R-:W-:-:S04]  /*0a80*/  @P0 VIADD R4, R4, 0x1 ;  /* 0x0000000104040836 */ /* 0x000fc80000000000 */
[----:B------:R-:W-:Y:S01]  /*0a90*/  @!P1 IMAD.MOV R4, RZ, RZ, -R4 ;  /* 0x000000ffff049224 */ /* 0x000fe200078e0a04 */
[----:B------:R-:W-:-:S05]  /*0aa0*/  @!P2 LOP3.LUT R4, RZ, R5, RZ, 0x33, !PT ;  /* 0x00000005ff04a212 */ /* 0x000fca00078e33ff */
[----:B------:R-:W-:Y:S01]  /*0ab0*/  STG.E desc[UR8][R2.64], R4 ;  /* 0x0000000402007986 */ /* 0x000fe2000c101908 */
[----:B------:R-:W-:Y:S05]  /*0ac0*/  EXIT ;  /* 0x000000000000794d */ /* 0x000fea0003800000 */
.L_x_10:
[----:B------:R-:W-:-:S00]  /*0ad0*/  BRA `(.L_x_10) ;  /* 0xfffffffc00fc7947 */ /* 0x000fc0000383ffff */
[----:B------:R-:W-:-:S00]  /*0ae0*/  NOP ;  /* 0x0000000000007918 */ /* 0x000fc00000000000 */
        /* <DEDUP_REMOVED lines=9> */
.L_x_11:


//--------------------- .nv.shared._Z9stencil1DPiS_ii --------------------------
	.section	.nv.shared._Z9stencil1DPiS_ii,"aw",@nobits
	.sectionflags	@""
	.align	16
	.zero		1024


//--------------------- .nv.shared.reserved.0     --------------------------
	.section	.nv.shared.reserved.0,"aw",@nobits
	.weak		__nv_reservedSMEM_offset_0_alias
	.size		__nv_reservedSMEM_offset_0_alias, 0, 64
	.other		__nv_reservedSMEM_offset_0_alias,@"STO_CUDA_RESERVED_SHARED STV_DEFAULT"
__nv_reservedSMEM_offset_0_alias:
	.zero		0
	.zero		64


//--------------------- .nv.constant0._Z9stencil1DPiS_ii --------------------------
	.section	.nv.constant0._Z9stencil1DPiS_ii,"a",@progbits
	.sectionflags	@""
	.align	4
.nv.constant0._Z9stencil1DPiS_ii:
	.zero		920


//--------------------- SYMBOLS --------------------------

	.type		.nv.reservedSmem.offset0,@object
	.size		.nv.reservedSmem.offset0,0x4
	.type		.nv.reservedSmem.cap,@object
	.size		.nv.reservedSmem.cap,0x4
